//
// Generated by NVIDIA NVVM Compiler
//
// Compiler Build ID: CL-36424714
// Cuda compilation tools, release 13.0, V13.0.88
// Based on NVVM 20.0.0
//

.version 9.0
.target sm_100
.address_size 64

	// .globl	_Z14vector_productPdS_S_
// _ZZ14vector_productPdS_S_E7blockab has been demoted

.visible .entry _Z14vector_productPdS_S_(
	.param .u64 .ptr .align 1 _Z14vector_productPdS_S__param_0,
	.param .u64 .ptr .align 1 _Z14vector_productPdS_S__param_1,
	.param .u64 .ptr .align 1 _Z14vector_productPdS_S__param_2
)
{
	.reg .pred 	%p<10>;
	.reg .b32 	%r<47>;
	.reg .b64 	%rd<10>;
	.reg .b64 	%fd<86>;
	// demoted variable
	.shared .align 8 .b8 _ZZ14vector_productPdS_S_E7blockab[2048];
	ld.param.u64 	%rd2, [_Z14vector_productPdS_S__param_0];
	ld.param.u64 	%rd3, [_Z14vector_productPdS_S__param_1];
	ld.param.u64 	%rd1, [_Z14vector_productPdS_S__param_2];
	cvta.to.global.u64 	%rd4, %rd3;
	cvta.to.global.u64 	%rd5, %rd2;
	mov.u32 	%r22, %tid.x;
	mov.u32 	%r23, %ctaid.x;
	mov.u32 	%r1, %ntid.x;
	mad.lo.s32 	%r24, %r23, %r1, %r22;
	shl.b32 	%r25, %r22, 3;
	mov.u32 	%r26, _ZZ14vector_productPdS_S_E7blockab;
	add.s32 	%r27, %r26, %r25;
	mul.wide.s32 	%rd6, %r24, 8;
	add.s64 	%rd7, %rd5, %rd6;
	ld.global.f64 	%fd14, [%rd7];
	add.s64 	%rd8, %rd4, %rd6;
	ld.global.f64 	%fd15, [%rd8];
	fma.rn.f64 	%fd16, %fd14, %fd15, 0d0000000000000000;
	st.shared.f64 	[%r27], %fd16;
	bar.sync 	0;
	setp.ne.s32 	%p1, %r22, 0;
	@%p1 bra 	$L__BB0_14;
	and.b32  	%r2, %r1, 15;
	setp.lt.u32 	%p2, %r1, 16;
	mov.f64 	%fd85, 0d0000000000000000;
	mov.b32 	%r43, 0;
	@%p2 bra 	$L__BB0_4;
	and.b32  	%r43, %r1, 2032;
	add.s32 	%r40, %r26, 64;
	and.b32  	%r31, %r1, -16;
	neg.s32 	%r41, %r31;
	mov.f64 	%fd85, 0d0000000000000000;
$L__BB0_3:
	.pragma "nounroll";
	ld.shared.f64 	%fd20, [%r40+-64];
	add.f64 	%fd21, %fd85, %fd20;
	ld.shared.f64 	%fd22, [%r40+-56];
	add.f64 	%fd23, %fd21, %fd22;
	ld.shared.f64 	%fd24, [%r40+-48];
	add.f64 	%fd25, %fd23, %fd24;
	ld.shared.f64 	%fd26, [%r40+-40];
	add.f64 	%fd27, %fd25, %fd26;
	ld.shared.f64 	%fd28, [%r40+-32];
	add.f64 	%fd29, %fd27, %fd28;
	ld.shared.f64 	%fd30, [%r40+-24];
	add.f64 	%fd31, %fd29, %fd30;
	ld.shared.f64 	%fd32, [%r40+-16];
	add.f64 	%fd33, %fd31, %fd32;
	ld.shared.f64 	%fd34, [%r40+-8];
	add.f64 	%fd35, %fd33, %fd34;
	ld.shared.f64 	%fd36, [%r40];
	add.f64 	%fd37, %fd35, %fd36;
	ld.shared.f64 	%fd38, [%r40+8];
	add.f64 	%fd39, %fd37, %fd38;
	ld.shared.f64 	%fd40, [%r40+16];
	add.f64 	%fd41, %fd39, %fd40;
	ld.shared.f64 	%fd42, [%r40+24];
	add.f64 	%fd43, %fd41, %fd42;
	ld.shared.f64 	%fd44, [%r40+32];
	add.f64 	%fd45, %fd43, %fd44;
	ld.shared.f64 	%fd46, [%r40+40];
	add.f64 	%fd47, %fd45, %fd46;
	ld.shared.f64 	%fd48, [%r40+48];
	add.f64 	%fd49, %fd47, %fd48;
	ld.shared.f64 	%fd50, [%r40+56];
	add.f64 	%fd85, %fd49, %fd50;
	add.s32 	%r41, %r41, 16;
	add.s32 	%r40, %r40, 128;
	setp.ne.s32 	%p3, %r41, 0;
	@%p3 bra 	$L__BB0_3;
$L__BB0_4:
	setp.eq.s32 	%p4, %r2, 0;
	@%p4 bra 	$L__BB0_13;
	and.b32  	%r10, %r1, 7;
	setp.lt.u32 	%p5, %r2, 8;
	@%p5 bra 	$L__BB0_7;
	shl.b32 	%r32, %r43, 3;
	add.s32 	%r34, %r26, %r32;
	ld.shared.f64 	%fd52, [%r34];
	add.f64 	%fd53, %fd85, %fd52;
	ld.shared.f64 	%fd54, [%r34+8];
	add.f64 	%fd55, %fd53, %fd54;
	ld.shared.f64 	%fd56, [%r34+16];
	add.f64 	%fd57, %fd55, %fd56;
	ld.shared.f64 	%fd58, [%r34+24];
	add.f64 	%fd59, %fd57, %fd58;
	ld.shared.f64 	%fd60, [%r34+32];
	add.f64 	%fd61, %fd59, %fd60;
	ld.shared.f64 	%fd62, [%r34+40];
	add.f64 	%fd63, %fd61, %fd62;
	ld.shared.f64 	%fd64, [%r34+48];
	add.f64 	%fd65, %fd63, %fd64;
	ld.shared.f64 	%fd66, [%r34+56];
	add.f64 	%fd85, %fd65, %fd66;
	add.s32 	%r43, %r43, 8;
$L__BB0_7:
	setp.eq.s32 	%p6, %r10, 0;
	@%p6 bra 	$L__BB0_13;
	and.b32  	%r13, %r1, 3;
	setp.lt.u32 	%p7, %r10, 4;
	@%p7 bra 	$L__BB0_10;
	shl.b32 	%r35, %r43, 3;
	add.s32 	%r37, %r26, %r35;
	ld.shared.f64 	%fd68, [%r37];
	add.f64 	%fd69, %fd85, %fd68;
	ld.shared.f64 	%fd70, [%r37+8];
	add.f64 	%fd71, %fd69, %fd70;
	ld.shared.f64 	%fd72, [%r37+16];
	add.f64 	%fd73, %fd71, %fd72;
	ld.shared.f64 	%fd74, [%r37+24];
	add.f64 	%fd85, %fd73, %fd74;
	add.s32 	%r43, %r43, 4;
$L__BB0_10:
	setp.eq.s32 	%p8, %r13, 0;
	@%p8 bra 	$L__BB0_13;
	shl.b32 	%r38, %r43, 3;
	add.s32 	%r46, %r26, %r38;
	neg.s32 	%r45, %r13;
$L__BB0_12:
	.pragma "nounroll";
	ld.shared.f64 	%fd75, [%r46];
	add.f64 	%fd85, %fd85, %fd75;
	add.s32 	%r46, %r46, 8;
	add.s32 	%r45, %r45, 1;
	setp.ne.s32 	%p9, %r45, 0;
	@%p9 bra 	$L__BB0_12;
$L__BB0_13:
	cvta.to.global.u64 	%rd9, %rd1;
	atom.global.add.f64 	%fd76, [%rd9], %fd85;
$L__BB0_14:
	ret;

}


// ===== COMPILED SASS (sm_100) =====

	.target	sm_100

	.elftype	@"ET_EXEC"


//--------------------- .note.nv.tkinfo           --------------------------
	.section	.note.nv.tkinfo,"",@"SHT_NOTE"
	.sectionflags	@"SHF_NOTE_NV_TKINFO"
	.tkinfo
        /*0018*/ 	.word	0x00000002
        /*0030*/ 	.string	""
        /*0030*/ 	.string	"ptxas"
        /*0030*/ 	.string	"Cuda compilation tools, release 13.0, V13.0.88"
        /*0030*/ 	.string	"Build cuda_13.0.r13.0/compiler.36424714_0"
        /*0030*/ 	.string	"-arch sm_100 -m 64 "



//--------------------- .note.nv.cuinfo           --------------------------
	.section	.note.nv.cuinfo,"",@"SHT_NOTE"
	.sectionflags	@"SHF_NOTE_NV_CUINFO"
        /*0018*/ 	.short	0x0002
        /*001a*/ 	.short	0x0064
        /*001c*/ 	.short	0x0082
	.zero		2


//--------------------- .nv.info                  --------------------------
	.section	.nv.info,"",@"SHT_CUDA_INFO"
	.align	4


	//----- nvinfo : EIATTR_REGCOUNT
	.align		4
        /*0000*/ 	.byte	0x04, 0x2f
        /*0002*/ 	.short	(.L_1 - .L_0)
	.align		4
.L_0:
        /*0004*/ 	.word	index@(_Z14vector_productPdS_S_)
        /*0008*/ 	.word	0x00000017


	//----- nvinfo : EIATTR_FRAME_SIZE
	.align		4
.L_1:
        /*000c*/ 	.byte	0x04, 0x11
        /*000e*/ 	.short	(.L_3 - .L_2)
	.align		4
.L_2:
        /*0010*/ 	.word	index@(_Z14vector_productPdS_S_)
        /*0014*/ 	.word	0x00000000


	//----- nvinfo : EIATTR_MIN_STACK_SIZE
	.align		4
.L_3:
        /*0018*/ 	.byte	0x04, 0x12
        /*001a*/ 	.short	(.L_5 - .L_4)
	.align		4
.L_4:
        /*001c*/ 	.word	index@(_Z14vector_productPdS_S_)
        /*0020*/ 	.word	0x00000000
.L_5:


//--------------------- .nv.compat                --------------------------
	.section	.nv.compat,"",@"SHT_CUDA_COMPAT_INFO"
	.align	4
        /*0000*/ 	.byte	0x02, 0x09, 0x00, 0x00, 0x02, 0x02, 0x01, 0x00, 0x02, 0x05, 0x05, 0x00, 0x03, 0x07, 0x01, 0x01
        /*0010*/ 	.byte	0x02, 0x03, 0x00, 0x00, 0x02, 0x06, 0x01, 0x00, 0x04, 0x0b, 0x08, 0x00, 0x01, 0x00, 0x00, 0x00
        /*0020*/ 	.byte	0x00, 0x00, 0x00, 0x00


//--------------------- .nv.info._Z14vector_productPdS_S_ --------------------------
	.section	.nv.info._Z14vector_productPdS_S_,"",@"SHT_CUDA_INFO"
	.sectionflags	@""
	.align	4


	//----- nvinfo : EIATTR_CUDA_API_VERSION
	.align		4
        /*0000*/ 	.byte	0x04, 0x37
        /*0002*/ 	.short	(.L_7 - .L_6)
.L_6:
        /*0004*/ 	.word	0x00000082


	//----- nvinfo : EIATTR_KPARAM_INFO
	.align		4
.L_7:
        /*0008*/ 	.byte	0x04, 0x17
        /*000a*/ 	.short	(.L_9 - .L_8)
.L_8:
        /*000c*/ 	.word	0x00000000
        /*0010*/ 	.short	0x0002
        /*0012*/ 	.short	0x0010
        /*0014*/ 	.byte	0x00, 0xf5, 0x21, 0x00


	//----- nvinfo : EIATTR_KPARAM_INFO
	.align		4
.L_9:
        /*0018*/ 	.byte	0x04, 0x17
        /*001a*/ 	.short	(.L_11 - .L_10)
.L_10:
        /*001c*/ 	.word	0x00000000
        /*0020*/ 	.short	0x0001
        /*0022*/ 	.short	0x0008
        /*0024*/ 	.byte	0x00, 0xf5, 0x21, 0x00


	//----- nvinfo : EIATTR_KPARAM_INFO
	.align		4
.L_11:
        /*0028*/ 	.byte	0x04, 0x17
        /*002a*/ 	.short	(.L_13 - .L_12)
.L_12:
        /*002c*/ 	.word	0x00000000
        /*0030*/ 	.short	0x0000
        /*0032*/ 	.short	0x0000
        /*0034*/ 	.byte	0x00, 0xf5, 0x21, 0x00


	//----- nvinfo : EIATTR_SPARSE_MMA_MASK
	.align		4
.L_13:
        /*0038*/ 	.byte	0x03, 0x50
        /*003a*/ 	.short	0x0000


	//----- nvinfo : EIATTR_MAXREG_COUNT
	.align		4
        /*003c*/ 	.byte	0x03, 0x1b
        /*003e*/ 	.short	0x00ff


	//----- nvinfo : EIATTR_NUM_BARRIERS
	.align		4
        /*0040*/ 	.byte	0x02, 0x4c
        /*0042*/ 	.byte	0x01
	.zero		1


	//----- nvinfo : EIATTR_MERCURY_ISA_VERSION
	.align		4
        /*0044*/ 	.byte	0x03, 0x5f
        /*0046*/ 	.short	0x0101


	//----- nvinfo : EIATTR_VRC_CTA_INIT_COUNT
	.align		4
        /*0048*/ 	.byte	0x02, 0x4a
	.zero		1
	.zero		1


	//----- nvinfo : EIATTR_EXIT_INSTR_OFFSETS
	.align		4
        /*004c*/ 	.byte	0x04, 0x1c
        /*004e*/ 	.short	(.L_15 - .L_14)


	//   ....[0]....
.L_14:
        /*0050*/ 	.word	0x00000140


	//   ....[1]....
        /*0054*/ 	.word	0x00000670


	//----- nvinfo : EIATTR_CBANK_PARAM_SIZE
	.align		4
.L_15:
        /*0058*/ 	.byte	0x03, 0x19
        /*005a*/ 	.short	0x0018


	//----- nvinfo : EIATTR_PARAM_CBANK
	.align		4
        /*005c*/ 	.byte	0x04, 0x0a
        /*005e*/ 	.short	(.L_17 - .L_16)
	.align		4
.L_16:
        /*0060*/ 	.word	index@(.nv.constant0._Z14vector_productPdS_S_)
        /*0064*/ 	.short	0x0380
        /*0066*/ 	.short	0x0018


	//----- nvinfo : EIATTR_SW_WAR
	.align		4
.L_17:
        /*0068*/ 	.byte	0x04, 0x36
        /*006a*/ 	.short	(.L_19 - .L_18)
.L_18:
        /*006c*/ 	.word	0x00000008
.L_19:


//--------------------- .nv.callgraph             --------------------------
	.section	.nv.callgraph,"",@"SHT_CUDA_CALLGRAPH"
	.align	4
	.sectionentsize	8
	.align		4
        /*0000*/ 	.word	0x00000000
	.align		4
        /*0004*/ 	.word	0xffffffff
	.align		4
        /*0008*/ 	.word	0x00000000
	.align		4
        /*000c*/ 	.word	0xfffffffe
	.align		4
        /*0010*/ 	.word	0x00000000
	.align		4
        /*0014*/ 	.word	0xfffffffd
	.align		4
        /*0018*/ 	.word	0x00000000
	.align		4
        /*001c*/ 	.word	0xfffffffc


//--------------------- .text._Z14vector_productPdS_S_ --------------------------
	.section	.text._Z14vector_productPdS_S_,"ax",@progbits
	.align	128
        .global         _Z14vector_productPdS_S_
        .type           _Z14vector_productPdS_S_,@function
        .size           _Z14vector_productPdS_S_,(.L_x_7 - _Z14vector_productPdS_S_)
        .other          _Z14vector_productPdS_S_,@"STO_CUDA_ENTRY STV_DEFAULT"
_Z14vector_productPdS_S_:
.text._Z14vector_productPdS_S_:
[----:B------:R-:W-:Y:S01]  /*0000*/  LDC R1, c[0x0][0x37c] ;  /* 0x0000df00ff017b82 */ /* 0x000fe20000000800 */
[----:B------:R-:W0:Y:S07]  /*0010*/  S2R R9, SR_TID.X ;  /* 0x0000000000097919 */ /* 0x000e2e0000002100 */
[----:B------:R-:W0:Y:S01]  /*0020*/  S2UR UR4, SR_CTAID.X ;  /* 0x00000000000479c3 */ /* 0x000e220000002500 */
[----:B------:R-:W1:Y:S07]  /*0030*/  LDCU.64 UR6, c[0x0][0x358] ;  /* 0x00006b00ff0677ac */ /* 0x000e6e0008000a00 */
[----:B------:R-:W0:Y:S08]  /*0040*/  LDC R0, c[0x0][0x360] ;  /* 0x0000d800ff007b82 */ /* 0x000e300000000800 */
[----:B------:R-:W2:Y:S08]  /*0050*/  LDC.64 R2, c[0x0][0x380] ;  /* 0x0000e000ff027b82 */ /* 0x000eb00000000a00 */
[----:B------:R-:W3:Y:S01]  /*0060*/  LDC.64 R4, c[0x0][0x388] ;  /* 0x0000e200ff047b82 */ /* 0x000ee20000000a00 */
[----:B0-----:R-:W-:-:S04]  /*0070*/  IMAD R7, R0, UR4, R9 ;  /* 0x0000000400077c24 */ /* 0x001fc8000f8e0209 */
[----:B--2---:R-:W-:-:S06]  /*0080*/  IMAD.WIDE R2, R7, 0x8, R2 ;  /* 0x0000000807027825 */ /* 0x004fcc00078e0202 */
[----:B-1----:R-:W2:Y:S01]  /*0090*/  LDG.E.64 R2, desc[UR6][R2.64] ;  /* 0x0000000602027981 */ /* 0x002ea2000c1e1b00 */
[----:B---3--:R-:W-:-:S06]  /*00a0*/  IMAD.WIDE R4, R7, 0x8, R4 ;  /* 0x0000000807047825 */ /* 0x008fcc00078e0204 */
[----:B------:R-:W2:Y:S01]  /*00b0*/  LDG.E.64 R4, desc[UR6][R4.64] ;  /* 0x0000000604047981 */ /* 0x000ea2000c1e1b00 */
[----:B------:R-:W0:Y:S01]  /*00c0*/  S2UR UR5, SR_CgaCtaId ;  /* 0x00000000000579c3 */ /* 0x000e220000008800 */
[----:B------:R-:W-:Y:S01]  /*00d0*/  UMOV UR4, 0x400 ;  /* 0x0000040000047882 */ /* 0x000fe20000000000 */
[----:B------:R-:W-:Y:S01]  /*00e0*/  ISETP.NE.AND P0, PT, R9, RZ, PT ;  /* 0x000000ff0900720c */ /* 0x000fe20003f05270 */
[----:B0-----:R-:W-:-:S06]  /*00f0*/  ULEA UR4, UR5, UR4, 0x18 ;  /* 0x0000000405047291 */ /* 0x001fcc000f8ec0ff */
[----:B------:R-:W-:Y:S01]  /*0100*/  LEA R9, R9, UR4, 0x3 ;  /* 0x0000000409097c11 */ /* 0x000fe2000f8e18ff */
[----:B--2---:R-:W-:-:S07]  /*0110*/  DFMA R6, R2, R4, RZ ;  /* 0x000000040206722b */ /* 0x004fce00000000ff */
[----:B------:R0:W-:Y:S01]  /*0120*/  STS.64 [R9], R6 ;  /* 0x0000000609007388 */ /* 0x0001e20000000a00 */
[----:B------:R-:W-:Y:S06]  /*0130*/  BAR.SYNC.DEFER_BLOCKING 0x0 ;  /* 0x0000000000007b1d */ /* 0x000fec0000010000 */
[----:B------:R-:W-:Y:S05]  /*0140*/  @P0 EXIT ;  /* 0x000000000000094d */ /* 0x000fea0003800000 */
[C---:B------:R-:W-:Y:S01]  /*0150*/  ISETP.GE.U32.AND P1, PT, R0.reuse, 0x10, PT ;  /* 0x000000100000780c */ /* 0x040fe20003f26070 */
[----:B------:R-:W-:Y:S01]  /*0160*/  IMAD.MOV.U32 R2, RZ, RZ, RZ ;  /* 0x000000ffff027224 */ /* 0x000fe200078e00ff */
[----:B------:R-:W-:Y:S02]  /*0170*/  LOP3.LUT R16, R0, 0xf, RZ, 0xc0, !PT ;  /* 0x0000000f00107812 */ /* 0x000fe400078ec0ff */
[----:B------:R-:W-:Y:S02]  /*0180*/  CS2R R18, SRZ ;  /* 0x0000000000127805 */ /* 0x000fe4000001ff00 */
[----:B------:R-:W-:-:S07]  /*0190*/  ISETP.NE.AND P0, PT, R16, RZ, PT ;  /* 0x000000ff1000720c */ /* 0x000fce0003f05270 */
[----:B------:R-:W-:Y:S06]  /*01a0*/  @!P1 BRA `(.L_x_0) ;  /* 0x0000000000849947 */ /* 0x000fec0003800000 */
[C---:B------:R-:W-:Y:S02]  /*01b0*/  LOP3.LUT R3, R0.reuse, 0xfffffff0, RZ, 0xc0, !PT ;  /* 0xfffffff000037812 */ /* 0x040fe400078ec0ff */
[----:B------:R-:W-:Y:S02]  /*01c0*/  CS2R R18, SRZ ;  /* 0x0000000000127805 */ /* 0x000fe4000001ff00 */
[----:B------:R-:W-:Y:S01]  /*01d0*/  LOP3.LUT R2, R0, 0x7f0, RZ, 0xc0, !PT ;  /* 0x000007f000027812 */ /* 0x000fe200078ec0ff */
[----:B------:R-:W-:Y:S01]  /*01e0*/  UIADD3 UR5, UPT, UPT, UR4, 0x40, URZ ;  /* 0x0000004004057890 */ /* 0x000fe2000fffe0ff */
[----:B------:R-:W-:-:S11]  /*01f0*/  IMAD.MOV R3, RZ, RZ, -R3 ;  /* 0x000000ffff037224 */ /* 0x000fd600078e0a03 */
.L_x_1:
[----:B0-----:R-:W0:Y:S01]  /*0200*/  LDS.128 R4, [UR5+-0x40] ;  /* 0xffffc005ff047984 */ /* 0x001e220008000c00 */
[----:B------:R-:W-:-:S03]  /*0210*/  VIADD R3, R3, 0x10 ;  /* 0x0000001003037836 */ /* 0x000fc60000000000 */
[----:B------:R-:W1:Y:S02]  /*0220*/  LDS.128 R12, [UR5+-0x30] ;  /* 0xffffd005ff0c7984 */ /* 0x000e640008000c00 */
[----:B------:R-:W-:Y:S02]  /*0230*/  ISETP.NE.AND P1, PT, R3, RZ, PT ;  /* 0x000000ff0300720c */ /* 0x000fe40003f25270 */
[----:B------:R-:W2:Y:S01]  /*0240*/  LDS.128 R8, [UR5+-0x20] ;  /* 0xffffe005ff087984 */ /* 0x000ea20008000c00 */
[----:B0-----:R-:W-:-:S08]  /*0250*/  DADD R4, R4, R18 ;  /* 0x0000000004047229 */ /* 0x001fd00000000012 */
[----:B------:R-:W-:Y:S02]  /*0260*/  DADD R18, R4, R6 ;  /* 0x0000000004127229 */ /* 0x000fe40000000006 */
[----:B------:R-:W0:Y:S06]  /*0270*/  LDS.128 R4, [UR5+-0x10] ;  /* 0xfffff005ff047984 */ /* 0x000e2c0008000c00 */
[----:B-1----:R-:W-:-:S08]  /*0280*/  DADD R12, R18, R12 ;  /* 0x00000000120c7229 */ /* 0x002fd0000000000c */
[----:B------:R-:W-:Y:S02]  /*0290*/  DADD R18, R12, R14 ;  /* 0x000000000c127229 */ /* 0x000fe4000000000e */
[----:B------:R-:W1:Y:S06]  /*02a0*/  LDS.128 R12, [UR5] ;  /* 0x00000005ff0c7984 */ /* 0x000e6c0008000c00 */
[----:B--2---:R-:W-:-:S08]  /*02b0*/  DADD R8, R18, R8 ;  /* 0x0000000012087229 */ /* 0x004fd00000000008 */
[----:B------:R-:W-:Y:S02]  /*02c0*/  DADD R18, R8, R10 ;  /* 0x0000000008127229 */ /* 0x000fe4000000000a */
[----:B------:R-:W2:Y:S06]  /*02d0*/  LDS.128 R8, [UR5+0x10] ;  /* 0x00001005ff087984 */ /* 0x000eac0008000c00 */
[----:B0-----:R-:W-:-:S08]  /*02e0*/  DADD R4, R18, R4 ;  /* 0x0000000012047229 */ /* 0x001fd00000000004 */
[----:B------:R-:W-:Y:S02]  /*02f0*/  DADD R18, R4, R6 ;  /* 0x0000000004127229 */ /* 0x000fe40000000006 */
[----:B------:R-:W0:Y:S06]  /*0300*/  LDS.128 R4, [UR5+0x20] ;  /* 0x00002005ff047984 */ /* 0x000e2c0008000c00 */
[----:B-1----:R-:W-:-:S08]  /*0310*/  DADD R12, R18, R12 ;  /* 0x00000000120c7229 */ /* 0x002fd0000000000c */
[----:B------:R-:W-:Y:S02]  /*0320*/  DADD R18, R12, R14 ;  /* 0x000000000c127229 */ /* 0x000fe4000000000e */
[----:B------:R-:W1:Y:S01]  /*0330*/  LDS.128 R12, [UR5+0x30] ;  /* 0x00003005ff0c7984 */ /* 0x000e620008000c00 */
[----:B------:R-:W-:-:S05]  /*0340*/  UIADD3 UR5, UPT, UPT, UR5, 0x80, URZ ;  /* 0x0000008005057890 */ /* 0x000fca000fffe0ff */
[----:B--2---:R-:W-:-:S08]  /*0350*/  DADD R8, R18, R8 ;  /* 0x0000000012087229 */ /* 0x004fd00000000008 */
[----:B------:R-:W-:-:S08]  /*0360*/  DADD R8, R8, R10 ;  /* 0x0000000008087229 */ /* 0x000fd0000000000a */
[----:B0-----:R-:W-:-:S08]  /*0370*/  DADD R4, R8, R4 ;  /* 0x0000000008047229 */ /* 0x001fd00000000004 */
[----:B------:R-:W-:-:S08]  /*0380*/  DADD R4, R4, R6 ;  /* 0x0000000004047229 */ /* 0x000fd00000000006 */
[----:B-1----:R-:W-:-:S08]  /*0390*/  DADD R4, R4, R12 ;  /* 0x0000000004047229 */ /* 0x002fd0000000000c */
[----:B------:R-:W-:Y:S01]  /*03a0*/  DADD R18, R4, R14 ;  /* 0x0000000004127229 */ /* 0x000fe2000000000e */
[----:B------:R-:W-:Y:S10]  /*03b0*/  @P1 BRA `(.L_x_1) ;  /* 0xfffffffc00901947 */ /* 0x000ff4000383ffff */
.L_x_0:
[----:B------:R-:W-:Y:S05]  /*03c0*/  @!P0 BRA `(.L_x_2) ;  /* 0x0000000000a08947 */ /* 0x000fea0003800000 */
[----:B------:R-:W-:Y:S02]  /*03d0*/  ISETP.GE.U32.AND P0, PT, R16, 0x8, PT ;  /* 0x000000081000780c */ /* 0x000fe40003f06070 */
[----:B------:R-:W-:-:S04]  /*03e0*/  LOP3.LUT R3, R0, 0x7, RZ, 0xc0, !PT ;  /* 0x0000000700037812 */ /* 0x000fc800078ec0ff */
[----:B------:R-:W-:-:S07]  /*03f0*/  ISETP.NE.AND P1, PT, R3, RZ, PT ;  /* 0x000000ff0300720c */ /* 0x000fce0003f25270 */
[----:B------:R-:W-:Y:S06]  /*0400*/  @!P0 BRA `(.L_x_3) ;  /* 0x0000000000388947 */ /* 0x000fec0003800000 */
[C---:B------:R-:W-:Y:S01]  /*0410*/  LEA R20, R2.reuse, UR4, 0x3 ;  /* 0x0000000402147c11 */ /* 0x040fe2000f8e18ff */
[----:B------:R-:W-:-:S04]  /*0420*/  VIADD R2, R2, 0x8 ;  /* 0x0000000802027836 */ /* 0x000fc80000000000 */
[----:B------:R-:W1:Y:S04]  /*0430*/  LDS.128 R12, [R20] ;  /* 0x00000000140c7984 */ /* 0x000e680000000c00 */
[----:B0-----:R-:W0:Y:S04]  /*0440*/  LDS.128 R8, [R20+0x10] ;  /* 0x0000100014087984 */ /* 0x001e280000000c00 */
[----:B------:R-:W2:Y:S01]  /*0450*/  LDS.128 R4, [R20+0x20] ;  /* 0x0000200014047984 */ /* 0x000ea20000000c00 */
[----:B-1----:R-:W-:-:S03]  /*0460*/  DADD R12, R18, R12 ;  /* 0x00000000120c7229 */ /* 0x002fc6000000000c */
[----:B------:R-:W1:Y:S05]  /*0470*/  LDS.128 R16, [R20+0x30] ;  /* 0x0000300014107984 */ /* 0x000e6a0000000c00 */
[----:B------:R-:W-:-:S08]  /*0480*/  DADD R12, R12, R14 ;  /* 0x000000000c0c7229 */ /* 0x000fd0000000000e */
[----:B0-----:R-:W-:-:S08]  /*0490*/  DADD R8, R12, R8 ;  /* 0x000000000c087229 */ /* 0x001fd00000000008 */
[----:B------:R-:W-:-:S08]  /*04a0*/  DADD R8, R8, R10 ;  /* 0x0000000008087229 */ /* 0x000fd0000000000a */
[----:B--2---:R-:W-:-:S08]  /*04b0*/  DADD R4, R8, R4 ;  /* 0x0000000008047229 */ /* 0x004fd00000000004 */
[----:B------:R-:W-:-:S08]  /*04c0*/  DADD R4, R4, R6 ;  /* 0x0000000004047229 */ /* 0x000fd00000000006 */
[----:B-1----:R-:W-:-:S08]  /*04d0*/  DADD R4, R4, R16 ;  /* 0x0000000004047229 */ /* 0x002fd00000000010 */
[----:B------:R-:W-:-:S11]  /*04e0*/  DADD R18, R4, R18 ;  /* 0x0000000004127229 */ /* 0x000fd60000000012 */
.L_x_3:
[----:B------:R-:W-:Y:S05]  /*04f0*/  @!P1 BRA `(.L_x_2) ;  /* 0x0000000000549947 */ /* 0x000fea0003800000 */
[----:B------:R-:W-:Y:S02]  /*0500*/  ISETP.GE.U32.AND P0, PT, R3, 0x4, PT ;  /* 0x000000040300780c */ /* 0x000fe40003f06070 */
[----:B------:R-:W-:-:S04]  /*0510*/  LOP3.LUT R0, R0, 0x3, RZ, 0xc0, !PT ;  /* 0x0000000300007812 */ /* 0x000fc800078ec0ff */
[----:B------:R-:W-:-:S07]  /*0520*/  ISETP.NE.AND P1, PT, R0, RZ, PT ;  /* 0x000000ff0000720c */ /* 0x000fce0003f25270 */
[----:B------:R-:W-:Y:S06]  /*0530*/  @!P0 BRA `(.L_x_4) ;  /* 0x0000000000208947 */ /* 0x000fec0003800000 */
[C---:B------:R-:W-:Y:S01]  /*0540*/  LEA R3, R2.reuse, UR4, 0x3 ;  /* 0x0000000402037c11 */ /* 0x040fe2000f8e18ff */
[----:B------:R-:W-:-:S04]  /*0550*/  VIADD R2, R2, 0x4 ;  /* 0x0000000402027836 */ /* 0x000fc80000000000 */
[----:B0-----:R-:W0:Y:S04]  /*0560*/  LDS.128 R8, [R3] ;  /* 0x0000000003087984 */ /* 0x001e280000000c00 */
[----:B------:R-:W1:Y:S01]  /*0570*/  LDS.128 R4, [R3+0x10] ;  /* 0x0000100003047984 */ /* 0x000e620000000c00 */
[----:B0-----:R-:W-:-:S08]  /*0580*/  DADD R8, R18, R8 ;  /* 0x0000000012087229 */ /* 0x001fd00000000008 */
[----:B------:R-:W-:-:S08]  /*0590*/  DADD R8, R8, R10 ;  /* 0x0000000008087229 */ /* 0x000fd0000000000a */
[----:B-1----:R-:W-:-:S08]  /*05a0*/  DADD R4, R8, R4 ;  /* 0x0000000008047229 */ /* 0x002fd00000000004 */
[----:B------:R-:W-:-:S11]  /*05b0*/  DADD R18, R4, R6 ;  /* 0x0000000004127229 */ /* 0x000fd60000000006 */
.L_x_4:
[----:B------:R-:W-:Y:S05]  /*05c0*/  @!P1 BRA `(.L_x_2) ;  /* 0x0000000000209947 */ /* 0x000fea0003800000 */
[----:B------:R-:W-:Y:S01]  /*05d0*/  LEA R4, R2, UR4, 0x3 ;  /* 0x0000000402047c11 */ /* 0x000fe2000f8e18ff */
[----:B------:R-:W-:-:S07]  /*05e0*/  IMAD.MOV R0, RZ, RZ, -R0 ;  /* 0x000000ffff007224 */ /* 0x000fce00078e0a00 */
.L_x_5:
[----:B------:R1:W2:Y:S01]  /*05f0*/  LDS.64 R2, [R4] ;  /* 0x0000000004027984 */ /* 0x0002a20000000a00 */
[----:B------:R-:W-:-:S05]  /*0600*/  VIADD R0, R0, 0x1 ;  /* 0x0000000100007836 */ /* 0x000fca0000000000 */
[----:B------:R-:W-:Y:S01]  /*0610*/  ISETP.NE.AND P0, PT, R0, RZ, PT ;  /* 0x000000ff0000720c */ /* 0x000fe20003f05270 */
[----:B-1----:R-:W-:Y:S01]  /*0620*/  VIADD R4, R4, 0x8 ;  /* 0x0000000804047836 */ /* 0x002fe20000000000 */
[----:B--2---:R-:W-:-:S11]  /*0630*/  DADD R18, R2, R18 ;  /* 0x0000000002127229 */ /* 0x004fd60000000012 */
[----:B------:R-:W-:Y:S05]  /*0640*/  @P0 BRA `(.L_x_5) ;  /* 0xfffffffc00e80947 */ /* 0x000fea000383ffff */
.L_x_2:
[----:B------:R-:W1:Y:S02]  /*0650*/  LDC.64 R2, c[0x0][0x390] ;  /* 0x0000e400ff027b82 */ /* 0x000e640000000a00 */
[----:B-1----:R-:W-:Y:S01]  /*0660*/  REDG.E.ADD.F64.RN.STRONG.GPU desc[UR6][R2.64], R18 ;  /* 0x00000012020079a6 */ /* 0x002fe2000c12ff06 */
[----:B------:R-:W-:Y:S05]  /*0670*/  EXIT ;  /* 0x000000000000794d */ /* 0x000fea0003800000 */
.L_x_6:
[----:B------:R-:W-:-:S00]  /*0680*/  BRA `(.L_x_6) ;  /* 0xfffffffc00fc7947 */ /* 0x000fc0000383ffff */
[----:B------:R-:W-:-:S00]  /*0690*/  NOP ;  /* 0x0000000000007918 */ /* 0x000fc00000000000 */
        /* <DEDUP_REMOVED lines=14> */
.L_x_7:


//--------------------- .nv.shared._Z14vector_productPdS_S_ --------------------------
	.section	.nv.shared._Z14vector_productPdS_S_,"aw",@nobits
	.sectionflags	@""
	.align	8
.nv.shared._Z14vector_productPdS_S_:
	.zero		3072


//--------------------- .nv.shared.reserved.0     --------------------------
	.section	.nv.shared.reserved.0,"aw",@nobits
	.weak		__nv_reservedSMEM_offset_0_alias
	.size		__nv_reservedSMEM_offset_0_alias, 0, 64
	.other		__nv_reservedSMEM_offset_0_alias,@"STO_CUDA_RESERVED_SHARED STV_DEFAULT"
__nv_reservedSMEM_offset_0_alias:
	.zero		0
	.zero		64


//--------------------- .nv.constant0._Z14vector_productPdS_S_ --------------------------
	.section	.nv.constant0._Z14vector_productPdS_S_,"a",@progbits
	.sectionflags	@""
	.align	4
.nv.constant0._Z14vector_productPdS_S_:
	.zero		920


//--------------------- SYMBOLS --------------------------

	.type		.nv.reservedSmem.offset0,@object
	.size		.nv.reservedSmem.offset0,0x4
	.type		.nv.reservedSmem.cap,@object
	.size		.nv.reservedSmem.cap,0x4
